	.headerflags	@"EF_CUDA_TEXMODE_UNIFIED EF_CUDA_64BIT_ADDRESS EF_CUDA_ACCELERATORS EF_CUDA_SM90 EF_CUDA_VIRTUAL_SM(EF_CUDA_SM90)"
	.elftype	@"ET_EXEC"


//--------------------- .nv.info                  --------------------------
	.section	.nv.info,"",@"SHT_CUDA_INFO"
	.align	4


	//----- nvinfo : EIATTR_REGCOUNT
	.align		4
        /*0000*/ 	.byte	0x04, 0x2f
        /*0002*/ 	.short	(.L_1 - .L_0)
	.align		4
.L_0:
        /*0004*/ 	.word	index@(triton_poi_fused_convolution_div_8)
        /*0008*/ 	.word	0x00000020


	//----- nvinfo : EIATTR_MIN_STACK_SIZE
	.align		4
.L_1:
        /*000c*/ 	.byte	0x04, 0x12
        /*000e*/ 	.short	(.L_3 - .L_2)
	.align		4
.L_2:
        /*0010*/ 	.word	index@(triton_poi_fused_convolution_div_8)
        /*0014*/ 	.word	0x00000000


	//----- nvinfo : EIATTR_FRAME_SIZE
	.align		4
.L_3:
        /*0018*/ 	.byte	0x04, 0x11
        /*001a*/ 	.short	(.L_5 - .L_4)
	.align		4
.L_4:
        /*001c*/ 	.word	index@(triton_poi_fused_convolution_div_8)
        /*0020*/ 	.word	0x00000000


	//----- nvinfo : EIATTR_MIN_STACK_SIZE
	.align		4
.L_5:
        /*0024*/ 	.byte	0x04, 0x12
        /*0026*/ 	.short	(.L_7 - .L_6)
	.align		4
.L_6:
        /*0028*/ 	.word	index@(triton_poi_fused_convolution_div_8)
        /*002c*/ 	.word	0x00000000
.L_7:


//--------------------- .nv.info.triton_poi_fused_convolution_div_8 --------------------------
	.section	.nv.info.triton_poi_fused_convolution_div_8,"",@"SHT_CUDA_INFO"
	.sectionflags	@""
	.align	4


	//----- nvinfo : EIATTR_CUDA_API_VERSION
	.align		4
        /*0000*/ 	.byte	0x04, 0x37
        /*0002*/ 	.short	(.L_9 - .L_8)
.L_8:
        /*0004*/ 	.word	0x0000007c


	//----- nvinfo : EIATTR_KPARAM_INFO
	.align		4
.L_9:
        /*0008*/ 	.byte	0x04, 0x17
        /*000a*/ 	.short	(.L_11 - .L_10)
.L_10:
        /*000c*/ 	.word	0x00000000
        /*0010*/ 	.short	0x0005
        /*0012*/ 	.short	0x0024
        /*0014*/ 	.byte	0x00, 0xf0, 0x11, 0x00


	//----- nvinfo : EIATTR_KPARAM_INFO
	.align		4
.L_11:
        /*0018*/ 	.byte	0x04, 0x17
        /*001a*/ 	.short	(.L_13 - .L_12)
.L_12:
        /*001c*/ 	.word	0x00000000
        /*0020*/ 	.short	0x0004
        /*0022*/ 	.short	0x0020
        /*0024*/ 	.byte	0x00, 0xf0, 0x11, 0x00


	//----- nvinfo : EIATTR_KPARAM_INFO
	.align		4
.L_13:
        /*0028*/ 	.byte	0x04, 0x17
        /*002a*/ 	.short	(.L_15 - .L_14)
.L_14:
        /*002c*/ 	.word	0x00000000
        /*0030*/ 	.short	0x0003
        /*0032*/ 	.short	0x0018
        /*0034*/ 	.byte	0x00, 0xf4, 0x21, 0x00


	//----- nvinfo : EIATTR_KPARAM_INFO
	.align		4
.L_15:
        /*0038*/ 	.byte	0x04, 0x17
        /*003a*/ 	.short	(.L_17 - .L_16)
.L_16:
        /*003c*/ 	.word	0x00000000
        /*0040*/ 	.short	0x0002
        /*0042*/ 	.short	0x0010
        /*0044*/ 	.byte	0x00, 0xf4, 0x21, 0x00


	//----- nvinfo : EIATTR_KPARAM_INFO
	.align		4
.L_17:
        /*0048*/ 	.byte	0x04, 0x17
        /*004a*/ 	.short	(.L_19 - .L_18)
.L_18:
        /*004c*/ 	.word	0x00000000
        /*0050*/ 	.short	0x0001
        /*0052*/ 	.short	0x0008
        /*0054*/ 	.byte	0x00, 0xf4, 0x21, 0x00


	//----- nvinfo : EIATTR_KPARAM_INFO
	.align		4
.L_19:
        /*0058*/ 	.byte	0x04, 0x17
        /*005a*/ 	.short	(.L_21 - .L_20)
.L_20:
        /*005c*/ 	.word	0x00000000
        /*0060*/ 	.short	0x0000
        /*0062*/ 	.short	0x0000
        /*0064*/ 	.byte	0x00, 0xf4, 0x21, 0x00


	//----- nvinfo : EIATTR_SPARSE_MMA_MASK
	.align		4
.L_21:
        /*0068*/ 	.byte	0x03, 0x50
        /*006a*/ 	.short	0x0000


	//----- nvinfo : EIATTR_MAXREG_COUNT
	.align		4
        /*006c*/ 	.byte	0x03, 0x1b
        /*006e*/ 	.short	0x00ff


	//----- nvinfo : EIATTR_EXIT_INSTR_OFFSETS
	.align		4
        /*0070*/ 	.byte	0x04, 0x1c
        /*0072*/ 	.short	(.L_23 - .L_22)


	//   ....[0]....
.L_22:
        /*0074*/ 	.word	0x00000a80


	//   ....[1]....
        /*0078*/ 	.word	0x00000aa0


	//----- nvinfo : EIATTR_REQNTID
	.align		4
.L_23:
        /*007c*/ 	.byte	0x04, 0x10
        /*007e*/ 	.short	(.L_25 - .L_24)
.L_24:
        /*0080*/ 	.word	0x00000080
        /*0084*/ 	.word	0x00000001
        /*0088*/ 	.word	0x00000001


	//----- nvinfo : EIATTR_CBANK_PARAM_SIZE
	.align		4
.L_25:
        /*008c*/ 	.byte	0x03, 0x19
        /*008e*/ 	.short	0x0028


	//----- nvinfo : EIATTR_PARAM_CBANK
	.align		4
        /*0090*/ 	.byte	0x04, 0x0a
        /*0092*/ 	.short	(.L_27 - .L_26)
	.align		4
.L_26:
        /*0094*/ 	.word	index@(.nv.constant0.triton_poi_fused_convolution_div_8)
        /*0098*/ 	.short	0x0210
        /*009a*/ 	.short	0x0028


	//----- nvinfo : EIATTR_SW_WAR
	.align		4
.L_27:
        /*009c*/ 	.byte	0x04, 0x36
        /*009e*/ 	.short	(.L_29 - .L_28)
.L_28:
        /*00a0*/ 	.word	0x00000008
.L_29:


//--------------------- .nv.callgraph             --------------------------
	.section	.nv.callgraph,"",@"SHT_CUDA_CALLGRAPH"
	.align	4
	.sectionentsize	8
	.align		4
        /*0000*/ 	.word	0x00000000
	.align		4
        /*0004*/ 	.word	0xffffffff
	.align		4
        /*0008*/ 	.word	0x00000000
	.align		4
        /*000c*/ 	.word	0xfffffffe
	.align		4
        /*0010*/ 	.word	0x00000000
	.align		4
        /*0014*/ 	.word	0xfffffffd
	.align		4
        /*0018*/ 	.word	0x00000000
	.align		4
        /*001c*/ 	.word	0xfffffffc


//--------------------- .text.triton_poi_fused_convolution_div_8 --------------------------
	.section	.text.triton_poi_fused_convolution_div_8,"ax",@progbits
	.sectionflags	@"SHF_BARRIERS=1"
	.align	128
        .global         triton_poi_fused_convolution_div_8
        .type           triton_poi_fused_convolution_div_8,@function
        .size           triton_poi_fused_convolution_div_8,(.L_x_1 - triton_poi_fused_convolution_div_8)
        .other          triton_poi_fused_convolution_div_8,@"STO_CUDA_ENTRY STV_DEFAULT"
triton_poi_fused_convolution_div_8:
.text.triton_poi_fused_convolution_div_8:
[----:B------:R-:W0:Y:S01]  /*0000*/  LDC R1, c[0x0][0x28] ;  /* 0x00000a00ff017b82 */ /* 0x000e220000000800 */
[----:B------:R-:W1:Y:S07]  /*0010*/  S2R R12, SR_CTAID.Y ;  /* 0x00000000000c7919 */ /* 0x000e6e0000002600 */
[----:B------:R-:W2:Y:S01]  /*0020*/  LDC.64 R4, c[0x0][0x218] ;  /* 0x00008600ff047b82 */ /* 0x000ea20000000a00 */
[----:B------:R-:W-:Y:S01]  /*0030*/  ULDC.64 UR6, c[0x0][0x208] ;  /* 0x0000820000067ab9 */ /* 0x000fe20000000a00 */
[----:B------:R-:W3:Y:S01]  /*0040*/  S2R R0, SR_TID.X ;  /* 0x0000000000007919 */ /* 0x000ee20000002100 */
[----:B------:R-:W4:Y:S05]  /*0050*/  S2R R6, SR_CTAID.X ;  /* 0x0000000000067919 */ /* 0x000f2a0000002500 */
[----:B------:R-:W5:Y:S01]  /*0060*/  LDC.64 R14, c[0x0][0x210] ;  /* 0x00008400ff0e7b82 */ /* 0x000f620000000a00 */
[----:B--2---:R2:W5:Y:S01]  /*0070*/  LDG.E R13, desc[UR6][R4.64] ;  /* 0x00000006040d7981 */ /* 0x004562000c1e1900 */
[----:B-1----:R-:W-:-:S02]  /*0080*/  IMAD.SHL.U32 R12, R12, 0x20, RZ ;  /* 0x000000200c0c7824 */ /* 0x002fc400078e00ff */
[----:B---3--:R-:W-:Y:S01]  /*0090*/  IMAD.SHL.U32 R3, R0, 0x4, RZ ;  /* 0x0000000400037824 */ /* 0x008fe200078e00ff */
[----:B------:R-:W-:-:S04]  /*00a0*/  SHF.R.U32.HI R18, RZ, 0x3, R0 ;  /* 0x00000003ff127819 */ /* 0x000fc80000011600 */
[----:B------:R-:W-:Y:S01]  /*00b0*/  LOP3.LUT R2, R12, 0x1c, R3, 0xf8, !PT ;  /* 0x0000001c0c027812 */ /* 0x000fe200078ef803 */
[----:B----4-:R-:W-:Y:S01]  /*00c0*/  IMAD.SHL.U32 R3, R6, 0x20, RZ ;  /* 0x0000002006037824 */ /* 0x010fe200078e00ff */
[----:B------:R-:W-:Y:S02]  /*00d0*/  SGXT.U32 R18, R18, 0x4 ;  /* 0x000000041212781a */ /* 0x000fe40000000000 */
[----:B------:R-:W-:Y:S02]  /*00e0*/  SHF.R.U32.HI R6, RZ, 0x2, R2 ;  /* 0x00000002ff067819 */ /* 0x000fe40000011602 */
[----:B------:R-:W-:Y:S02]  /*00f0*/  ISETP.GE.AND P0, PT, R2, 0x100, PT ;  /* 0x000001000200780c */ /* 0x000fe40003f06270 */
[----:B------:R-:W-:Y:S02]  /*0100*/  LOP3.LUT R29, R3, R18, RZ, 0xfc, !PT ;  /* 0x00000012031d7212 */ /* 0x000fe400078efcff */
[----:B------:R-:W-:Y:S01]  /*0110*/  LOP3.LUT R23, R3, 0x10, R18, 0xfe, !PT ;  /* 0x0000001003177812 */ /* 0x000fe200078efe12 */
[----:B------:R-:W-:Y:S01]  /*0120*/  IMAD R6, R6, 0xc4, RZ ;  /* 0x000000c406067824 */ /* 0x000fe200078e02ff */
[----:B------:R-:W-:-:S02]  /*0130*/  ISETP.LT.AND P2, PT, R29, 0x31, !P0 ;  /* 0x000000311d00780c */ /* 0x000fc40004741270 */
[----:B------:R-:W-:Y:S01]  /*0140*/  ISETP.LT.AND P0, PT, R23, 0x31, !P0 ;  /* 0x000000311700780c */ /* 0x000fe20004701270 */
[--C-:B------:R-:W-:Y:S02]  /*0150*/  IMAD R29, R29, 0x4, R6.reuse ;  /* 0x000000041d1d7824 */ /* 0x100fe400078e0206 */
[----:B------:R-:W-:Y:S01]  /*0160*/  IMAD R23, R23, 0x4, R6 ;  /* 0x0000000417177824 */ /* 0x000fe200078e0206 */
[----:B------:R-:W-:Y:S02]  /*0170*/  CS2R R8, SRZ ;  /* 0x0000000000087805 */ /* 0x000fe4000001ff00 */
[----:B------:R-:W-:Y:S02]  /*0180*/  CS2R R10, SRZ ;  /* 0x00000000000a7805 */ /* 0x000fe4000001ff00 */
[----:B--2---:R-:W-:Y:S01]  /*0190*/  CS2R R4, SRZ ;  /* 0x0000000000047805 */ /* 0x004fe2000001ff00 */
[----:B-----5:R-:W-:Y:S01]  /*01a0*/  IMAD.WIDE R16, R29, 0x4, R14 ;  /* 0x000000041d107825 */ /* 0x020fe200078e020e */
[----:B------:R-:W-:-:S03]  /*01b0*/  CS2R R6, SRZ ;  /* 0x0000000000067805 */ /* 0x000fc6000001ff00 */
[----:B------:R-:W-:Y:S01]  /*01c0*/  IMAD.WIDE R14, R23, 0x4, R14 ;  /* 0x00000004170e7825 */ /* 0x000fe200078e020e */
[----:B------:R1:W2:Y:S04]  /*01d0*/  @P2 LDG.E.EL.128 R8, desc[UR6][R16.64] ;  /* 0x0000000610082981 */ /* 0x0002a8000c2e1d00 */
[----:B------:R3:W4:Y:S01]  /*01e0*/  @P0 LDG.E.EL.128 R4, desc[UR6][R14.64] ;  /* 0x000000060e040981 */ /* 0x000722000c2e1d00 */
[----:B------:R-:W5:Y:S01]  /*01f0*/  S2UR UR5, SR_CgaCtaId ;  /* 0x00000000000579c3 */ /* 0x000f620000008800 */
[----:B------:R-:W-:-:S05]  /*0200*/  IMAD.SHL.U32 R2, R0, 0x80, RZ ;  /* 0x0000008000027824 */ /* 0x000fca00078e00ff */
[----:B------:R-:W-:Y:S01]  /*0210*/  LOP3.LUT R19, R2, 0x380, RZ, 0xc0, !PT ;  /* 0x0000038002137812 */ /* 0x000fe200078ec0ff */
[----:B------:R-:W5:Y:S01]  /*0220*/  S2R R26, SR_TID.X ;  /* 0x00000000001a7919 */ /* 0x000f620000002100 */
[----:B------:R-:W-:Y:S02]  /*0230*/  UMOV UR4, 0x400 ;  /* 0x0000040000047882 */ /* 0x000fe40000000000 */
[C---:B------:R-:W-:Y:S02]  /*0240*/  LOP3.LUT R18, R19.reuse, R18, RZ, 0xfc, !PT ;  /* 0x0000001213127212 */ /* 0x040fe400078efcff */
[C---:B-1----:R-:W-:Y:S02]  /*0250*/  LOP3.LUT R17, R19.reuse, 0x40, RZ, 0xfc, !PT ;  /* 0x0000004013117812 */ /* 0x042fe400078efcff */
[----:B------:R-:W-:Y:S02]  /*0260*/  LOP3.LUT R21, R19, 0x20, RZ, 0xfc, !PT ;  /* 0x0000002013157812 */ /* 0x000fe400078efcff */
[----:B---3--:R-:W-:-:S02]  /*0270*/  LEA.HI R14, R17, R18, RZ, 0x1b ;  /* 0x00000012110e7211 */ /* 0x008fc400078fd8ff */
[C---:B------:R-:W-:Y:S02]  /*0280*/  LOP3.LUT R25, R19.reuse, 0x60, RZ, 0xfc, !PT ;  /* 0x0000006013197812 */ /* 0x040fe400078efcff */
[----:B------:R-:W-:Y:S02]  /*0290*/  SHF.R.U32.HI R17, RZ, 0x5, R0 ;  /* 0x00000005ff117819 */ /* 0x000fe40000011600 */
[-C--:B------:R-:W-:Y:S01]  /*02a0*/  LEA.HI R2, R19, R18.reuse, RZ, 0x1b ;  /* 0x0000001213027211 */ /* 0x080fe200078fd8ff */
[----:B0----5:R-:W-:Y:S01]  /*02b0*/  UPRMT UR4, UR5, 0x654, UR4 ;  /* 0x0000065405047896 */ /* 0x021fe20008000004 */
[-C--:B------:R-:W-:Y:S02]  /*02c0*/  LEA.HI R15, R21, R18.reuse, RZ, 0x1b ;  /* 0x00000012150f7211 */ /* 0x080fe400078fd8ff */
[----:B------:R-:W-:Y:S02]  /*02d0*/  LEA.HI R16, R25, R18, RZ, 0x1b ;  /* 0x0000001219107211 */ /* 0x000fe400078fd8ff */
[----:B------:R-:W0:Y:S01]  /*02e0*/  LDC.64 R18, c[0x0][0x220] ;  /* 0x00008800ff127b82 */ /* 0x000e220000000a00 */
[----:B------:R-:W-:-:S02]  /*02f0*/  LEA R21, R14, UR4, 0x2 ;  /* 0x000000040e157c11 */ /* 0x000fc4000f8e10ff */
[----:B------:R-:W-:Y:S02]  /*0300*/  LEA R16, R16, UR4, 0x2 ;  /* 0x0000000410107c11 */ /* 0x000fe4000f8e10ff */
[----:B------:R-:W-:-:S04]  /*0310*/  LOP3.LUT R26, R26, 0x7f, RZ, 0xc0, !PT ;  /* 0x0000007f1a1a7812 */ /* 0x000fc800078ec0ff */
[----:B------:R-:W-:Y:S02]  /*0320*/  LOP3.LUT R25, R26, 0x80, RZ, 0xfc, !PT ;  /* 0x000000801a197812 */ /* 0x000fe400078efcff */
[----:B------:R-:W-:Y:S02]  /*0330*/  LOP3.LUT R3, R3, 0x1f, R0, 0xf8, !PT ;  /* 0x0000001f03037812 */ /* 0x000fe400078ef800 */
[----:B------:R-:W-:-:S04]  /*0340*/  LEA.HI R25, R25, R26, RZ, 0x1b ;  /* 0x0000001a19197211 */ /* 0x000fc800078fd8ff */
[----:B------:R-:W-:Y:S02]  /*0350*/  LEA R25, R25, UR4, 0x2 ;  /* 0x0000000419197c11 */ /* 0x000fe4000f8e10ff */
[----:B------:R-:W-:Y:S02]  /*0360*/  LOP3.LUT R27, R26, 0x280, RZ, 0xfc, !PT ;  /* 0x000002801a1b7812 */ /* 0x000fe400078efcff */
[C---:B------:R-:W-:Y:S02]  /*0370*/  FSETP.GT.AND P1, PT, |R13|.reuse, 8.50705917302346158658e+37, PT ;  /* 0x7e8000000d00780b */ /* 0x040fe40003f24200 */
[----:B------:R-:W-:-:S11]  /*0380*/  FSETP.GEU.AND P3, PT, |R13|, 1.175494350822287508e-38, PT ;  /* 0x008000000d00780b */ /* 0x000fd60003f6e200 */
[----:B------:R-:W-:-:S04]  /*0390*/  @P1 FMUL R13, R13, 0.25 ;  /* 0x3e8000000d0d1820 */ /* 0x000fc80000400000 */
[----:B------:R-:W-:-:S06]  /*03a0*/  @!P3 FMUL R13, R13, 16777216 ;  /* 0x4b8000000d0db820 */ /* 0x000fcc0000400000 */
[----:B------:R-:W1:Y:S01]  /*03b0*/  MUFU.RCP R13, R13 ;  /* 0x0000000d000d7308 */ /* 0x000e620000001000 */
[----:B--2---:R-:W-:Y:S01]  /*03c0*/  @P1 FMUL R8, R8, 0.25 ;  /* 0x3e80000008081820 */ /* 0x004fe20000400000 */
[----:B------:R-:W-:Y:S01]  /*03d0*/  @P1 FMUL R9, R9, 0.25 ;  /* 0x3e80000009091820 */ /* 0x000fe20000400000 */
[----:B------:R-:W-:Y:S01]  /*03e0*/  @P1 FMUL R10, R10, 0.25 ;  /* 0x3e8000000a0a1820 */ /* 0x000fe20000400000 */
[----:B------:R-:W-:Y:S01]  /*03f0*/  @P1 FMUL R11, R11, 0.25 ;  /* 0x3e8000000b0b1820 */ /* 0x000fe20000400000 */
[----:B----4-:R-:W-:Y:S01]  /*0400*/  @P1 FMUL R4, R4, 0.25 ;  /* 0x3e80000004041820 */ /* 0x010fe20000400000 */
[----:B------:R-:W-:Y:S01]  /*0410*/  @P1 FMUL R5, R5, 0.25 ;  /* 0x3e80000005051820 */ /* 0x000fe20000400000 */
[----:B------:R-:W-:Y:S01]  /*0420*/  @P1 FMUL R6, R6, 0.25 ;  /* 0x3e80000006061820 */ /* 0x000fe20000400000 */
[----:B------:R-:W-:Y:S01]  /*0430*/  @P1 FMUL R7, R7, 0.25 ;  /* 0x3e80000007071820 */ /* 0x000fe20000400000 */
[----:B------:R-:W-:Y:S01]  /*0440*/  @!P3 FMUL R8, R8, 16777216 ;  /* 0x4b8000000808b820 */ /* 0x000fe20000400000 */
[----:B------:R-:W-:Y:S01]  /*0450*/  @!P3 FMUL R9, R9, 16777216 ;  /* 0x4b8000000909b820 */ /* 0x000fe20000400000 */
[----:B------:R-:W-:Y:S01]  /*0460*/  @!P3 FMUL R10, R10, 16777216 ;  /* 0x4b8000000a0ab820 */ /* 0x000fe20000400000 */
[----:B------:R-:W-:Y:S01]  /*0470*/  @!P3 FMUL R11, R11, 16777216 ;  /* 0x4b8000000b0bb820 */ /* 0x000fe20000400000 */
[----:B------:R-:W-:Y:S01]  /*0480*/  @!P3 FMUL R4, R4, 16777216 ;  /* 0x4b8000000404b820 */ /* 0x000fe20000400000 */
[----:B------:R-:W-:Y:S01]  /*0490*/  @!P3 FMUL R5, R5, 16777216 ;  /* 0x4b8000000505b820 */ /* 0x000fe20000400000 */
[----:B------:R-:W-:Y:S01]  /*04a0*/  @!P3 FMUL R6, R6, 16777216 ;  /* 0x4b8000000606b820 */ /* 0x000fe20000400000 */
[----:B------:R-:W-:Y:S01]  /*04b0*/  @!P3 FMUL R7, R7, 16777216 ;  /* 0x4b8000000707b820 */ /* 0x000fe20000400000 */
[C---:B-1----:R-:W-:Y:S01]  /*04c0*/  FMUL R8, R13.reuse, R8 ;  /* 0x000000080d087220 */ /* 0x042fe20000400000 */
[C---:B------:R-:W-:Y:S01]  /*04d0*/  FMUL R9, R13.reuse, R9 ;  /* 0x000000090d097220 */ /* 0x040fe20000400000 */
[C---:B------:R-:W-:Y:S01]  /*04e0*/  FMUL R10, R13.reuse, R10 ;  /* 0x0000000a0d0a7220 */ /* 0x040fe20000400000 */
[C---:B------:R-:W-:Y:S01]  /*04f0*/  FMUL R11, R13.reuse, R11 ;  /* 0x0000000b0d0b7220 */ /* 0x040fe20000400000 */
[C---:B------:R-:W-:Y:S01]  /*0500*/  FMUL R4, R13.reuse, R4 ;  /* 0x000000040d047220 */ /* 0x040fe20000400000 */
[C---:B------:R-:W-:Y:S01]  /*0510*/  FMUL R5, R13.reuse, R5 ;  /* 0x000000050d057220 */ /* 0x040fe20000400000 */
[C---:B------:R-:W-:Y:S01]  /*0520*/  FMUL R6, R13.reuse, R6 ;  /* 0x000000060d067220 */ /* 0x040fe20000400000 */
[----:B------:R-:W-:Y:S01]  /*0530*/  FMUL R7, R13, R7 ;  /* 0x000000070d077220 */ /* 0x000fe20000400000 */
[----:B------:R-:W-:-:S02]  /*0540*/  SGXT.U32 R13, R17, 0x2 ;  /* 0x00000002110d781a */ /* 0x000fc40000000000 */
[----:B------:R-:W-:Y:S02]  /*0550*/  LEA R17, R2, UR4, 0x2 ;  /* 0x0000000402117c11 */ /* 0x000fe4000f8e10ff */
[----:B------:R-:W-:-:S03]  /*0560*/  LEA R2, R15, UR4, 0x2 ;  /* 0x000000040f027c11 */ /* 0x000fc6000f8e10ff */
[----:B------:R-:W-:Y:S04]  /*0570*/  STS [R17], R8 ;  /* 0x0000000811007388 */ /* 0x000fe80000000800 */
[----:B------:R-:W-:Y:S04]  /*0580*/  STS [R2+0x80], R9 ;  /* 0x0000800902007388 */ /* 0x000fe80000000800 */
[----:B------:R-:W-:Y:S04]  /*0590*/  STS [R21+0x100], R10 ;  /* 0x0001000a15007388 */ /* 0x000fe80000000800 */
[----:B------:R-:W-:Y:S04]  /*05a0*/  STS [R16+0x180], R11 ;  /* 0x0001800b10007388 */ /* 0x000fe80000000800 */
[----:B------:R1:W-:Y:S04]  /*05b0*/  STS [R17+0x40], R4 ;  /* 0x0000400411007388 */ /* 0x0003e80000000800 */
[----:B------:R-:W-:Y:S04]  /*05c0*/  STS [R2+0xc0], R5 ;  /* 0x0000c00502007388 */ /* 0x000fe80000000800 */
[----:B------:R2:W-:Y:S04]  /*05d0*/  STS [R21+0x140], R6 ;  /* 0x0001400615007388 */ /* 0x0005e80000000800 */
[----:B------:R-:W-:Y:S01]  /*05e0*/  STS [R16+0x1c0], R7 ;  /* 0x0001c00710007388 */ /* 0x000fe20000000800 */
[----:B------:R-:W-:Y:S01]  /*05f0*/  BAR.SYNC.DEFER_BLOCKING 0x0 ;  /* 0x0000000000007b1d */ /* 0x000fe20000010000 */
[----:B------:R-:W-:-:S05]  /*0600*/  IMAD.IADD R14, R13, 0x1, R26 ;  /* 0x000000010d0e7824 */ /* 0x000fca00078e021a */
[----:B------:R-:W-:Y:S02]  /*0610*/  LEA R14, R14, UR4, 0x2 ;  /* 0x000000040e0e7c11 */ /* 0x000fe4000f8e10ff */
[----:B-1----:R-:W-:-:S03]  /*0620*/  LOP3.LUT R17, R26, 0x100, RZ, 0xfc, !PT ;  /* 0x000001001a117812 */ /* 0x002fc600078efcff */
[----:B------:R-:W1:Y:S01]  /*0630*/  LDS R15, [R14] ;  /* 0x000000000e0f7984 */ /* 0x000e620000000800 */
[----:B------:R-:W-:Y:S02]  /*0640*/  LEA.HI R17, R17, R26, RZ, 0x1b ;  /* 0x0000001a11117211 */ /* 0x000fe400078fd8ff */
[----:B------:R-:W-:Y:S01]  /*0650*/  ISETP.GE.AND P1, PT, R3, 0x31, PT ;  /* 0x000000310300780c */ /* 0x000fe20003f26270 */
[----:B------:R3:W4:Y:S01]  /*0660*/  LDS R28, [R25+0x200] ;  /* 0x00020000191c7984 */ /* 0x0007220000000800 */
[----:B------:R-:W-:Y:S02]  /*0670*/  LOP3.LUT R20, R12, R13, RZ, 0xfc, !PT ;  /* 0x0000000d0c147212 */ /* 0x000fe400078efcff */
[----:B------:R-:W-:Y:S02]  /*0680*/  LEA R24, R17, UR4, 0x2 ;  /* 0x0000000411187c11 */ /* 0x000fe4000f8e10ff */
[----:B------:R-:W-:Y:S02]  /*0690*/  LOP3.LUT R17, R26, 0x180, RZ, 0xfc, !PT ;  /* 0x000001801a117812 */ /* 0x000fe400078efcff */
[----:B------:R-:W-:-:S02]  /*06a0*/  ISETP.LT.AND P3, PT, R20, 0x100, !P1 ;  /* 0x000001001400780c */ /* 0x000fc40004f61270 */
[----:B------:R-:W5:Y:S01]  /*06b0*/  LDS R24, [R24+0x400] ;  /* 0x0004000018187984 */ /* 0x000f620000000800 */
[-C--:B------:R-:W-:Y:S01]  /*06c0*/  LEA.HI R0, R17, R26.reuse, RZ, 0x1b ;  /* 0x0000001a11007211 */ /* 0x080fe200078fd8ff */
[----:B------:R-:W-:Y:S01]  /*06d0*/  IMAD R20, R20, 0x31, R3 ;  /* 0x0000003114147824 */ /* 0x000fe200078e0203 */
[C---:B--2---:R-:W-:Y:S02]  /*06e0*/  LOP3.LUT R21, R26.reuse, 0x200, RZ, 0xfc, !PT ;  /* 0x000002001a157812 */ /* 0x044fe400078efcff */
[----:B---3--:R-:W-:Y:S01]  /*06f0*/  LOP3.LUT R25, R26, 0x300, RZ, 0xfc, !PT ;  /* 0x000003001a197812 */ /* 0x008fe200078efcff */
[----:B0-----:R-:W-:Y:S01]  /*0700*/  IMAD.WIDE R2, R20, 0x4, R18 ;  /* 0x0000000414027825 */ /* 0x001fe200078e0212 */
[----:B------:R-:W-:Y:S02]  /*0710*/  LEA R22, R0, UR4, 0x2 ;  /* 0x0000000400167c11 */ /* 0x000fe4000f8e10ff */
[----:B------:R-:W-:Y:S02]  /*0720*/  LOP3.LUT R17, R26, 0x380, RZ, 0xfc, !PT ;  /* 0x000003801a117812 */ /* 0x000fe400078efcff */
[----:B------:R-:W-:-:S02]  /*0730*/  LEA.HI R16, R21, R26, RZ, 0x1b ;  /* 0x0000001a15107211 */ /* 0x000fc400078fd8ff */
[-C--:B------:R-:W-:Y:S01]  /*0740*/  LEA.HI R14, R27, R26.reuse, RZ, 0x1b ;  /* 0x0000001a1b0e7211 */ /* 0x080fe200078fd8ff */
[----:B------:R-:W0:Y:S01]  /*0750*/  LDS R22, [R22+0x600] ;  /* 0x0006000016167984 */ /* 0x000e220000000800 */
[-C--:B------:R-:W-:Y:S02]  /*0760*/  LEA.HI R0, R25, R26.reuse, RZ, 0x1b ;  /* 0x0000001a19007211 */ /* 0x080fe400078fd8ff */
[----:B------:R-:W-:Y:S02]  /*0770*/  LOP3.LUT R21, R12, 0x4, R13, 0xfe, !PT ;  /* 0x000000040c157812 */ /* 0x000fe400078efe0d */
[----:B------:R-:W-:Y:S02]  /*0780*/  LEA.HI R17, R17, R26, RZ, 0x1b ;  /* 0x0000001a11117211 */ /* 0x000fe400078fd8ff */
[----:B------:R-:W-:Y:S02]  /*0790*/  LEA R27, R14, UR4, 0x2 ;  /* 0x000000040e1b7c11 */ /* 0x000fe4000f8e10ff */
[----:B------:R-:W-:Y:S01]  /*07a0*/  LEA R25, R0, UR4, 0x2 ;  /* 0x0000000400197c11 */ /* 0x000fe2000f8e10ff */
[----:B-1----:R1:W-:Y:S01]  /*07b0*/  @P3 STG.E desc[UR6][R2.64], R15 ;  /* 0x0000000f02003986 */ /* 0x0023e2000c101906 */
[----:B------:R-:W-:-:S02]  /*07c0*/  ISETP.LT.AND P3, PT, R21, 0x100, !P1 ;  /* 0x000001001500780c */ /* 0x000fc40004f61270 */
[----:B------:R-:W-:Y:S01]  /*07d0*/  LEA R21, R17, UR4, 0x2 ;  /* 0x0000000411157c11 */ /* 0x000fe2000f8e10ff */
[----:B------:R-:W-:Y:S04]  /*07e0*/  LDS R27, [R27+0xa00] ;  /* 0x000a00001b1b7984 */ /* 0x000fe80000000800 */
[----:B------:R-:W-:Y:S01]  /*07f0*/  LDS R25, [R25+0xc00] ;  /* 0x000c000019197984 */ /* 0x000fe20000000800 */
[----:B-1----:R-:W-:-:S03]  /*0800*/  LEA R3, R16, UR4, 0x2 ;  /* 0x0000000410037c11 */ /* 0x002fc6000f8e10ff */
[----:B------:R-:W-:Y:S04]  /*0810*/  LDS R21, [R21+0xe00] ;  /* 0x000e000015157984 */ /* 0x000fe80000000800 */
[----:B------:R1:W2:Y:S01]  /*0820*/  LDS R0, [R3+0x800] ;  /* 0x0008000003007984 */ /* 0x0002a20000000800 */
[----:B------:R-:W-:-:S04]  /*0830*/  LOP3.LUT R2, R12, 0x8, R13, 0xfe, !PT ;  /* 0x000000080c027812 */ /* 0x000fc800078efe0d */
[----:B------:R-:W-:Y:S02]  /*0840*/  ISETP.LT.AND P4, PT, R2, 0x100, !P1 ;  /* 0x000001000200780c */ /* 0x000fe40004f81270 */
[----:B------:R-:W-:Y:S01]  /*0850*/  LOP3.LUT R2, R12, 0xc, R13, 0xfe, !PT ;  /* 0x0000000c0c027812 */ /* 0x000fe200078efe0d */
[C---:B------:R-:W-:Y:S02]  /*0860*/  VIADD R15, R20.reuse, 0xc4 ;  /* 0x000000c4140f7836 */ /* 0x040fe40000000000 */
[----:B------:R-:W-:Y:S01]  /*0870*/  VIADD R17, R20, 0x188 ;  /* 0x0000018814117836 */ /* 0x000fe20000000000 */
[----:B------:R-:W-:Y:S02]  /*0880*/  ISETP.LT.AND P6, PT, R2, 0x100, !P1 ;  /* 0x000001000200780c */ /* 0x000fe40004fc1270 */
[----:B-1----:R-:W1:Y:S01]  /*0890*/  LDC.64 R2, c[0x0][0x228] ;  /* 0x00008a00ff027b82 */ /* 0x002e620000000a00 */
[----:B------:R-:W-:-:S04]  /*08a0*/  IMAD.WIDE R14, R15, 0x4, R18 ;  /* 0x000000040f0e7825 */ /* 0x000fc800078e0212 */
[----:B------:R-:W-:Y:S01]  /*08b0*/  IMAD.WIDE R16, R17, 0x4, R18 ;  /* 0x0000000411107825 */ /* 0x000fe200078e0212 */
[----:B----4-:R3:W-:Y:S01]  /*08c0*/  @P3 STG.E desc[UR6][R14.64], R28 ;  /* 0x0000001c0e003986 */ /* 0x0107e2000c101906 */
[----:B------:R-:W-:-:S03]  /*08d0*/  LOP3.LUT R26, R12, 0x10, R13, 0xfe, !PT ;  /* 0x000000100c1a7812 */ /* 0x000fc600078efe0d */
[----:B-----5:R4:W-:Y:S01]  /*08e0*/  @P4 STG.E desc[UR6][R16.64], R24 ;  /* 0x0000001810004986 */ /* 0x0209e2000c101906 */
[----:B------:R-:W-:Y:S02]  /*08f0*/  ISETP.LT.AND P5, PT, R26, 0x100, !P1 ;  /* 0x000001001a00780c */ /* 0x000fe40004fa1270 */
[----:B---3--:R-:W-:Y:S02]  /*0900*/  LOP3.LUT R14, R12, 0x14, R13, 0xfe, !PT ;  /* 0x000000140c0e7812 */ /* 0x008fe400078efe0d */
[----:B------:R-:W-:Y:S02]  /*0910*/  LOP3.LUT R15, R12, 0x18, R13, 0xfe, !PT ;  /* 0x000000180c0f7812 */ /* 0x000fe400078efe0d */
[----:B----4-:R-:W-:Y:S01]  /*0920*/  LOP3.LUT R16, R12, 0x1c, R13, 0xfe, !PT ;  /* 0x0000001c0c107812 */ /* 0x010fe200078efe0d */
[----:B------:R-:W-:Y:S01]  /*0930*/  VIADD R13, R20, 0x24c ;  /* 0x0000024c140d7836 */ /* 0x000fe20000000000 */
[----:B------:R-:W-:Y:S02]  /*0940*/  ISETP.LT.AND P4, PT, R14, 0x100, !P1 ;  /* 0x000001000e00780c */ /* 0x000fe40004f81270 */
[----:B------:R-:W-:Y:S01]  /*0950*/  ISETP.LT.AND P3, PT, R15, 0x100, !P1 ;  /* 0x000001000f00780c */ /* 0x000fe20004f61270 */
[----:B------:R-:W-:Y:S01]  /*0960*/  IMAD.WIDE R12, R13, 0x4, R18 ;  /* 0x000000040d0c7825 */ /* 0x000fe200078e0212 */
[----:B------:R-:W-:-:S03]  /*0970*/  ISETP.LT.AND P1, PT, R16, 0x100, !P1 ;  /* 0x000001001000780c */ /* 0x000fc60004f21270 */
[C---:B------:R-:W-:Y:S02]  /*0980*/  VIADD R15, R20.reuse, 0x310 ;  /* 0x00000310140f7836 */ /* 0x040fe40000000000 */
[C---:B------:R-:W-:Y:S01]  /*0990*/  VIADD R17, R20.reuse, 0x3d4 ;  /* 0x000003d414117836 */ /* 0x040fe20000000000 */
[----:B0-----:R0:W-:Y:S01]  /*09a0*/  @P6 STG.E desc[UR6][R12.64], R22 ;  /* 0x000000160c006986 */ /* 0x0011e2000c101906 */
[C---:B------:R-:W-:Y:S02]  /*09b0*/  VIADD R16, R20.reuse, 0x498 ;  /* 0x0000049814107836 */ /* 0x040fe40000000000 */
[----:B------:R-:W-:Y:S02]  /*09c0*/  VIADD R20, R20, 0x55c ;  /* 0x0000055c14147836 */ /* 0x000fe40000000000 */
[----:B-1----:R-:W-:-:S04]  /*09d0*/  IMAD.WIDE R28, R29, 0x4, R2 ;  /* 0x000000041d1c7825 */ /* 0x002fc800078e0202 */
[----:B0-----:R-:W-:-:S04]  /*09e0*/  IMAD.WIDE R12, R15, 0x4, R18 ;  /* 0x000000040f0c7825 */ /* 0x001fc800078e0212 */
[--C-:B------:R-:W-:Y:S01]  /*09f0*/  IMAD.WIDE R14, R17, 0x4, R18.reuse ;  /* 0x00000004110e7825 */ /* 0x100fe200078e0212 */
[----:B--2---:R0:W-:Y:S03]  /*0a00*/  @P5 STG.E desc[UR6][R12.64], R0 ;  /* 0x000000000c005986 */ /* 0x0041e6000c101906 */
[--C-:B------:R-:W-:Y:S01]  /*0a10*/  IMAD.WIDE R16, R16, 0x4, R18.reuse ;  /* 0x0000000410107825 */ /* 0x100fe200078e0212 */
[----:B------:R0:W-:Y:S03]  /*0a20*/  @P4 STG.E desc[UR6][R14.64], R27 ;  /* 0x0000001b0e004986 */ /* 0x0001e6000c101906 */
[----:B------:R-:W-:Y:S01]  /*0a30*/  IMAD.WIDE R18, R20, 0x4, R18 ;  /* 0x0000000414127825 */ /* 0x000fe200078e0212 */
[----:B------:R0:W-:Y:S04]  /*0a40*/  @P3 STG.E desc[UR6][R16.64], R25 ;  /* 0x0000001910003986 */ /* 0x0001e8000c101906 */
[----:B------:R0:W-:Y:S01]  /*0a50*/  @P1 STG.E desc[UR6][R18.64], R21 ;  /* 0x0000001512001986 */ /* 0x0001e2000c101906 */
[----:B------:R-:W-:-:S03]  /*0a60*/  IMAD.WIDE R2, R23, 0x4, R2 ;  /* 0x0000000417027825 */ /* 0x000fc600078e0202 */
[----:B------:R0:W-:Y:S02]  /*0a70*/  @P2 STG.E.128 desc[UR6][R28.64], R8 ;  /* 0x000000081c002986 */ /* 0x0001e4000c101d06 */
[----:B0-----:R-:W-:Y:S05]  /*0a80*/  @!P0 EXIT ;  /* 0x000000000000894d */ /* 0x001fea0003800000 */
[----:B------:R-:W-:Y:S01]  /*0a90*/  STG.E.128 desc[UR6][R2.64], R4 ;  /* 0x0000000402007986 */ /* 0x000fe2000c101d06 */
[----:B------:R-:W-:Y:S05]  /*0aa0*/  EXIT ;  /* 0x000000000000794d */ /* 0x000fea0003800000 */
.L_x_0:
[----:B------:R-:W-:-:S00]  /*0ab0*/  BRA `(.L_x_0) ;  /* 0xfffffffc00fc7947 */ /* 0x000fc0000383ffff */
[----:B------:R-:W-:-:S00]  /*0ac0*/  NOP ;  /* 0x0000000000007918 */ /* 0x000fc00000000000 */
        /* <DEDUP_REMOVED lines=11> */
.L_x_1:


//--------------------- .nv.shared.triton_poi_fused_convolution_div_8 --------------------------
	.section	.nv.shared.triton_poi_fused_convolution_div_8,"aw",@nobits
	.sectionflags	@""
	.align	16
	.zero		1024


//--------------------- .nv.constant0.triton_poi_fused_convolution_div_8 --------------------------
	.section	.nv.constant0.triton_poi_fused_convolution_div_8,"a",@progbits
	.sectionflags	@""
	.align	4
.nv.constant0.triton_poi_fused_convolution_div_8:
	.zero		568
